//
// Generated by NVIDIA NVVM Compiler
//
// Compiler Build ID: CL-36424714
// Cuda compilation tools, release 13.0, V13.0.88
// Based on NVVM 20.0.0
//

.version 9.0
.target sm_100
.address_size 64

	// .globl	_Z5hellov
.extern .func  (.param .b32 func_retval0) vprintf
(
	.param .b64 vprintf_param_0,
	.param .b64 vprintf_param_1
)
;
.global .align 1 .b8 $str[13] = {72, 69, 76, 76, 79, 32, 87, 79, 82, 76, 68, 33};
.global .align 8 .u64 STR = generic($str);
.global .align 1 .b8 $str$1[19] = {37, 99, 32, 102, 114, 111, 109, 32, 116, 104, 114, 101, 97, 100, 32, 37, 100, 10};

.visible .entry _Z5hellov()
{
	.local .align 8 .b8 	__local_depot0[8];
	.reg .b64 	%SP;
	.reg .b64 	%SPL;
	.reg .b16 	%rs<5>;
	.reg .b32 	%r<5>;
	.reg .b64 	%rd<8>;

	mov.u64 	%SPL, __local_depot0;
	cvta.local.u64 	%SP, %SPL;
	add.u64 	%rd1, %SP, 0;
	add.u64 	%rd2, %SPL, 0;
	ld.global.u64 	%rd3, [STR];
	mov.u32 	%r1, %tid.x;
	cvt.u16.u32 	%rs1, %r1;
	mul.hi.u16 	%rs2, %rs1, 5462;
	mul.lo.s16 	%rs3, %rs2, 12;
	sub.s16 	%rs4, %rs1, %rs3;
	cvt.u64.u16 	%rd4, %rs4;
	add.s64 	%rd5, %rd3, %rd4;
	ld.s8 	%r2, [%rd5];
	st.local.v2.u32 	[%rd2], {%r2, %r1};
	mov.u64 	%rd6, $str$1;
	cvta.global.u64 	%rd7, %rd6;
	{ // callseq 0, 0
	.param .b64 param0;
	st.param.b64 	[param0], %rd7;
	.param .b64 param1;
	st.param.b64 	[param1], %rd1;
	.param .b32 retval0;
	call.uni (retval0), 
	vprintf, 
	(
	param0, 
	param1
	);
	ld.param.b32 	%r3, [retval0];
	} // callseq 0
	ret;

}


// ===== COMPILED SASS (sm_100) =====

	.target	sm_100

	.elftype	@"ET_EXEC"


//--------------------- .note.nv.tkinfo           --------------------------
	.section	.note.nv.tkinfo,"",@"SHT_NOTE"
	.sectionflags	@"SHF_NOTE_NV_TKINFO"
	.tkinfo
        /*0018*/ 	.word	0x00000002
        /*0030*/ 	.string	""
        /*0030*/ 	.string	"ptxas"
        /*0030*/ 	.string	"Cuda compilation tools, release 13.0, V13.0.88"
        /*0030*/ 	.string	"Build cuda_13.0.r13.0/compiler.36424714_0"
        /*0030*/ 	.string	"-arch sm_100 -m 64 "



//--------------------- .note.nv.cuinfo           --------------------------
	.section	.note.nv.cuinfo,"",@"SHT_NOTE"
	.sectionflags	@"SHF_NOTE_NV_CUINFO"
        /*0018*/ 	.short	0x0002
        /*001a*/ 	.short	0x0064
        /*001c*/ 	.short	0x0082
	.zero		2


//--------------------- .nv.info                  --------------------------
	.section	.nv.info,"",@"SHT_CUDA_INFO"
	.align	4


	//----- nvinfo : EIATTR_REGCOUNT
	.align		4
        /*0000*/ 	.byte	0x04, 0x2f
        /*0002*/ 	.short	(.L_4 - .L_3)
	.align		4
.L_3:
        /*0004*/ 	.word	index@(_Z5hellov)
        /*0008*/ 	.word	0x00000018


	//----- nvinfo : EIATTR_FRAME_SIZE
	.align		4
.L_4:
        /*000c*/ 	.byte	0x04, 0x11
        /*000e*/ 	.short	(.L_6 - .L_5)
	.align		4
.L_5:
        /*0010*/ 	.word	index@(_Z5hellov)
        /*0014*/ 	.word	0x00000008


	//----- nvinfo : EIATTR_MIN_STACK_SIZE
	.align		4
.L_6:
        /*0018*/ 	.byte	0x04, 0x12
        /*001a*/ 	.short	(.L_8 - .L_7)
	.align		4
.L_7:
        /*001c*/ 	.word	index@(_Z5hellov)
        /*0020*/ 	.word	0x00000008
.L_8:


//--------------------- .nv.compat                --------------------------
	.section	.nv.compat,"",@"SHT_CUDA_COMPAT_INFO"
	.align	4
        /*0000*/ 	.byte	0x02, 0x09, 0x00, 0x00, 0x02, 0x02, 0x01, 0x00, 0x02, 0x05, 0x05, 0x00, 0x03, 0x07, 0x01, 0x01
        /*0010*/ 	.byte	0x02, 0x03, 0x00, 0x00, 0x02, 0x06, 0x01, 0x00, 0x04, 0x0b, 0x08, 0x00, 0x09, 0x00, 0x00, 0x00
        /*0020*/ 	.byte	0x00, 0x00, 0x00, 0x00


//--------------------- .nv.info._Z5hellov        --------------------------
	.section	.nv.info._Z5hellov,"",@"SHT_CUDA_INFO"
	.sectionflags	@""
	.align	4


	//----- nvinfo : EIATTR_CUDA_API_VERSION
	.align		4
        /*0000*/ 	.byte	0x04, 0x37
        /*0002*/ 	.short	(.L_10 - .L_9)
.L_9:
        /*0004*/ 	.word	0x00000082


	//----- nvinfo : EIATTR_SPARSE_MMA_MASK
	.align		4
.L_10:
        /*0008*/ 	.byte	0x03, 0x50
        /*000a*/ 	.short	0x0000


	//----- nvinfo : EIATTR_MAXREG_COUNT
	.align		4
        /*000c*/ 	.byte	0x03, 0x1b
        /*000e*/ 	.short	0x00ff


	//----- nvinfo : EIATTR_EXTERNS
	.align		4
        /*0010*/ 	.byte	0x04, 0x0f
        /*0012*/ 	.short	(.L_12 - .L_11)


	//   ....[0]....
	.align		4
.L_11:
        /*0014*/ 	.word	index@(vprintf)


	//----- nvinfo : EIATTR_MERCURY_ISA_VERSION
	.align		4
.L_12:
        /*0018*/ 	.byte	0x03, 0x5f
        /*001a*/ 	.short	0x0101


	//----- nvinfo : EIATTR_VRC_CTA_INIT_COUNT
	.align		4
        /*001c*/ 	.byte	0x02, 0x4a
	.zero		1
	.zero		1


	//----- nvinfo : EIATTR_SYSCALL_OFFSETS
	.align		4
        /*0020*/ 	.byte	0x04, 0x46
        /*0022*/ 	.short	(.L_14 - .L_13)


	//   ....[0]....
.L_13:
        /*0024*/ 	.word	0x000001d0


	//----- nvinfo : EIATTR_EXIT_INSTR_OFFSETS
	.align		4
.L_14:
        /*0028*/ 	.byte	0x04, 0x1c
        /*002a*/ 	.short	(.L_16 - .L_15)


	//   ....[0]....
.L_15:
        /*002c*/ 	.word	0x000001e0


	//----- nvinfo : EIATTR_SW_WAR
	.align		4
.L_16:
        /*0030*/ 	.byte	0x04, 0x36
        /*0032*/ 	.short	(.L_18 - .L_17)
.L_17:
        /*0034*/ 	.word	0x00000008
.L_18:


//--------------------- .nv.callgraph             --------------------------
	.section	.nv.callgraph,"",@"SHT_CUDA_CALLGRAPH"
	.align	4
	.sectionentsize	8
	.align		4
        /*0000*/ 	.word	0x00000000
	.align		4
        /*0004*/ 	.word	0xffffffff
	.align		4
        /*0008*/ 	.word	index@(_Z5hellov)
	.align		4
        /*000c*/ 	.word	index@(vprintf)
	.align		4
        /*0010*/ 	.word	0x00000000
	.align		4
        /*0014*/ 	.word	0xfffffffe
	.align		4
        /*0018*/ 	.word	0x00000000
	.align		4
        /*001c*/ 	.word	0xfffffffd
	.align		4
        /*0020*/ 	.word	0x00000000
	.align		4
        /*0024*/ 	.word	0xfffffffc


//--------------------- .nv.constant4             --------------------------
	.section	.nv.constant4,"a",@progbits
	.align	8
	.align		8
.nv.constant4:
        /*0000*/ 	.dword	vprintf
	.align		8
        /*0008*/ 	.dword	$str
	.align		8
        /*0010*/ 	.dword	STR
	.align		8
        /*0018*/ 	.dword	$str$1


//--------------------- .text._Z5hellov           --------------------------
	.section	.text._Z5hellov,"ax",@progbits
	.align	128
        .global         _Z5hellov
        .type           _Z5hellov,@function
        .size           _Z5hellov,(.L_x_2 - _Z5hellov)
        .other          _Z5hellov,@"STO_CUDA_ENTRY STV_DEFAULT"
_Z5hellov:
.text._Z5hellov:
[----:B------:R-:W0:Y:S08]  /*0000*/  LDC R1, c[0x0][0x37c] ;  /* 0x0000df00ff017b82 */ /* 0x000e300000000800 */
[----:B------:R-:W1:Y:S01]  /*0010*/  LDC.64 R4, c[0x4][0x10] ;  /* 0x01000400ff047b82 */ /* 0x000e620000000a00 */
[----:B------:R-:W1:Y:S01]  /*0020*/  LDCU.64 UR4, c[0x0][0x358] ;  /* 0x00006b00ff0477ac */ /* 0x000e620008000a00 */
[----:B------:R-:W2:Y:S01]  /*0030*/  S2R R3, SR_TID.X ;  /* 0x0000000000037919 */ /* 0x000ea20000002100 */
[----:B0-----:R-:W-:Y:S01]  /*0040*/  VIADD R1, R1, 0xfffffff8 ;  /* 0xfffffff801017836 */ /* 0x001fe20000000000 */
[----:B------:R-:W0:Y:S01]  /*0050*/  LDCU.64 UR6, c[0x4][0x18] ;  /* 0x01000300ff0677ac */ /* 0x000e220008000a00 */
[----:B-1----:R-:W3:Y:S01]  /*0060*/  LDG.E.64 R4, desc[UR4][R4.64] ;  /* 0x0000000404047981 */ /* 0x002ee2000c1e1b00 */
[----:B--2---:R-:W-:-:S05]  /*0070*/  LOP3.LUT R0, R3, 0xffff, RZ, 0xc0, !PT ;  /* 0x0000ffff03007812 */ /* 0x004fca00078ec0ff */
[----:B------:R-:W-:-:S05]  /*0080*/  IMAD R0, R0, 0x1556, RZ ;  /* 0x0000155600007824 */ /* 0x000fca00078e02ff */
[----:B------:R-:W-:-:S04]  /*0090*/  SHF.R.U32.HI R0, RZ, 0x10, R0 ;  /* 0x00000010ff007819 */ /* 0x000fc80000011600 */
[----:B------:R-:W-:-:S05]  /*00a0*/  PRMT R0, R0, 0x9910, RZ ;  /* 0x0000991000007816 */ /* 0x000fca00000000ff */
[----:B------:R-:W-:-:S04]  /*00b0*/  IMAD R0, R0, 0xc, RZ ;  /* 0x0000000c00007824 */ /* 0x000fc800078e02ff */
[----:B------:R-:W-:-:S05]  /*00c0*/  IMAD.MOV R0, RZ, RZ, -R0 ;  /* 0x000000ffff007224 */ /* 0x000fca00078e0a00 */
[----:B------:R-:W-:-:S05]  /*00d0*/  PRMT R0, R0, 0x7710, RZ ;  /* 0x0000771000007816 */ /* 0x000fca00000000ff */
[----:B------:R-:W-:-:S05]  /*00e0*/  IMAD.IADD R0, R0, 0x1, R3 ;  /* 0x0000000100007824 */ /* 0x000fca00078e0203 */
[----:B------:R-:W-:-:S04]  /*00f0*/  LOP3.LUT R11, R0, 0xffff, RZ, 0xc0, !PT ;  /* 0x0000ffff000b7812 */ /* 0x000fc800078ec0ff */
[----:B---3--:R-:W-:-:S05]  /*0100*/  IADD3 R10, P0, PT, R4, R11, RZ ;  /* 0x0000000b040a7210 */ /* 0x008fca0007f1e0ff */
[----:B------:R-:W-:-:S05]  /*0110*/  IMAD.X R11, RZ, RZ, R5, P0 ;  /* 0x000000ffff0b7224 */ /* 0x000fca00000e0605 */
[----:B------:R-:W2:Y:S01]  /*0120*/  LD.E.S8 R2, desc[UR4][R10.64] ;  /* 0x000000040a027980 */ /* 0x000ea2000c101300 */
[----:B------:R-:W-:Y:S01]  /*0130*/  MOV R0, 0x0 ;  /* 0x0000000000007802 */ /* 0x000fe20000000f00 */
[----:B------:R-:W1:Y:S01]  /*0140*/  LDCU UR4, c[0x0][0x2f8] ;  /* 0x00005f00ff0477ac */ /* 0x000e620008000800 */
[----:B0-----:R-:W-:Y:S02]  /*0150*/  IMAD.U32 R4, RZ, RZ, UR6 ;  /* 0x00000006ff047e24 */ /* 0x001fe4000f8e00ff */
[----:B------:R0:W3:Y:S01]  /*0160*/  LDC.64 R8, c[0x4][R0] ;  /* 0x0100000000087b82 */ /* 0x0000e20000000a00 */
[----:B------:R-:W4:Y:S01]  /*0170*/  LDCU UR5, c[0x0][0x2fc] ;  /* 0x00005f80ff0577ac */ /* 0x000f220008000800 */
[----:B------:R-:W-:Y:S01]  /*0180*/  IMAD.U32 R5, RZ, RZ, UR7 ;  /* 0x00000007ff057e24 */ /* 0x000fe2000f8e00ff */
[----:B-1----:R-:W-:-:S05]  /*0190*/  IADD3 R6, P0, PT, R1, UR4, RZ ;  /* 0x0000000401067c10 */ /* 0x002fca000ff1e0ff */
[----:B----4-:R-:W-:Y:S01]  /*01a0*/  IMAD.X R7, RZ, RZ, UR5, P0 ;  /* 0x00000005ff077e24 */ /* 0x010fe200080e06ff */
[----:B--23--:R0:W-:Y:S07]  /*01b0*/  STL.64 [R1], R2 ;  /* 0x0000000201007387 */ /* 0x00c1ee0000100a00 */
[----:B------:R-:W-:-:S07]  /*01c0*/  LEPC R20, `(.L_x_0) ;  /* 0x000000001014794e */ /* 0x000fce0000000000 */
[----:B0-----:R-:W-:Y:S05]  /*01d0*/  CALL.ABS.NOINC R8 ;  /* 0x0000000008007343 */ /* 0x001fea0003c00000 */
.L_x_0:
[----:B------:R-:W-:Y:S05]  /*01e0*/  EXIT ;  /* 0x000000000000794d */ /* 0x000fea0003800000 */
.L_x_1:
[----:B------:R-:W-:-:S00]  /*01f0*/  BRA `(.L_x_1) ;  /* 0xfffffffc00fc7947 */ /* 0x000fc0000383ffff */
[----:B------:R-:W-:-:S00]  /*0200*/  NOP ;  /* 0x0000000000007918 */ /* 0x000fc00000000000 */
[----:B------:R-:W-:-:S00]  /*0210*/  NOP ;  /* 0x0000000000007918 */ /* 0x000fc00000000000 */
[----:B------:R-:W-:-:S00]  /*0220*/  NOP ;  /* 0x0000000000007918 */ /* 0x000fc00000000000 */
[----:B------:R-:W-:-:S00]  /*0230*/  NOP ;  /* 0x0000000000007918 */ /* 0x000fc00000000000 */
[----:B------:R-:W-:-:S00]  /*0240*/  NOP ;  /* 0x0000000000007918 */ /* 0x000fc00000000000 */
[----:B------:R-:W-:-:S00]  /*0250*/  NOP ;  /* 0x0000000000007918 */ /* 0x000fc00000000000 */
[----:B------:R-:W-:-:S00]  /*0260*/  NOP ;  /* 0x0000000000007918 */ /* 0x000fc00000000000 */
[----:B------:R-:W-:-:S00]  /*0270*/  NOP ;  /* 0x0000000000007918 */ /* 0x000fc00000000000 */
.L_x_2:


//--------------------- .nv.global.init           --------------------------
	.section	.nv.global.init,"aw",@progbits
	.align	8
	.align		8
.nv.global.init:
	.type		STR,@object
	.size		STR,($str - STR)
STR:
        /*0000*/ 	.dword	fun@R_CUDA_G64($str)
	.type		$str,@object
	.size		$str,($str$1 - $str)
$str:
        /*0008*/ 	.byte	0x48, 0x45, 0x4c, 0x4c, 0x4f, 0x20, 0x57, 0x4f, 0x52, 0x4c, 0x44, 0x21, 0x00
	.type		$str$1,@object
	.size		$str$1,(.L_2 - $str$1)
$str$1:
        /*0015*/ 	.byte	0x25, 0x63, 0x20, 0x66, 0x72, 0x6f, 0x6d, 0x20, 0x74, 0x68, 0x72, 0x65, 0x61, 0x64, 0x20, 0x25
        /*0025*/ 	.byte	0x64, 0x0a, 0x00
.L_2:


//--------------------- .nv.shared.reserved.0     --------------------------
	.section	.nv.shared.reserved.0,"aw",@nobits
	.weak		__nv_reservedSMEM_offset_0_alias
	.size		__nv_reservedSMEM_offset_0_alias, 0, 64
	.other		__nv_reservedSMEM_offset_0_alias,@"STO_CUDA_RESERVED_SHARED STV_DEFAULT"
__nv_reservedSMEM_offset_0_alias:
	.zero		0
	.zero		64


//--------------------- .nv.constant0._Z5hellov   --------------------------
	.section	.nv.constant0._Z5hellov,"a",@progbits
	.sectionflags	@""
	.align	4
.nv.constant0._Z5hellov:
	.zero		896


//--------------------- SYMBOLS --------------------------

	.type		.nv.reservedSmem.offset0,@object
	.size		.nv.reservedSmem.offset0,0x4
	.type		vprintf,@function
